//
// Generated by NVIDIA NVVM Compiler
//
// Compiler Build ID: CL-36424714
// Cuda compilation tools, release 13.0, V13.0.88
// Based on NVVM 20.0.0
//

.version 9.0
.target sm_100
.address_size 64

	// .globl	_Z26multidimension_blur_kernelPKfPfiii
.global .align 4 .b8 SIMPLE_3D_MASK[108] = {0, 0, 128, 63, 0, 0, 0, 64, 0, 0, 128, 63, 0, 0, 128, 63, 0, 0, 0, 64, 0, 0, 128, 63, 0, 0, 128, 63, 0, 0, 0, 64, 0, 0, 128, 63, 0, 0, 128, 63, 0, 0, 0, 64, 0, 0, 128, 63, 0, 0, 128, 63, 0, 0, 128, 64, 0, 0, 128, 63, 0, 0, 128, 63, 0, 0, 0, 64, 0, 0, 128, 63, 0, 0, 128, 63, 0, 0, 0, 64, 0, 0, 128, 63, 0, 0, 128, 63, 0, 0, 0, 64, 0, 0, 128, 63, 0, 0, 128, 63, 0, 0, 0, 64, 0, 0, 128, 63};
// _ZZ26multidimension_blur_kernelPKfPfiiiE22input3dDataSliceShared has been demoted

.visible .entry _Z26multidimension_blur_kernelPKfPfiii(
	.param .u64 .ptr .align 1 _Z26multidimension_blur_kernelPKfPfiii_param_0,
	.param .u64 .ptr .align 1 _Z26multidimension_blur_kernelPKfPfiii_param_1,
	.param .u32 _Z26multidimension_blur_kernelPKfPfiii_param_2,
	.param .u32 _Z26multidimension_blur_kernelPKfPfiii_param_3,
	.param .u32 _Z26multidimension_blur_kernelPKfPfiii_param_4
)
{
	.reg .pred 	%p<48>;
	.reg .b32 	%r<81>;
	.reg .b32 	%f<65>;
	.reg .b64 	%rd<13>;
	// demoted variable
	.shared .align 4 .b8 _ZZ26multidimension_blur_kernelPKfPfiiiE22input3dDataSliceShared[108];
	ld.param.u64 	%rd6, [_Z26multidimension_blur_kernelPKfPfiii_param_0];
	ld.param.u64 	%rd5, [_Z26multidimension_blur_kernelPKfPfiii_param_1];
	ld.param.u32 	%r21, [_Z26multidimension_blur_kernelPKfPfiii_param_2];
	ld.param.u32 	%r24, [_Z26multidimension_blur_kernelPKfPfiii_param_3];
	ld.param.u32 	%r23, [_Z26multidimension_blur_kernelPKfPfiii_param_4];
	cvta.to.global.u64 	%rd1, %rd6;
	mov.u32 	%r25, %ctaid.x;
	mov.u32 	%r26, %ntid.x;
	mov.u32 	%r27, %tid.x;
	mad.lo.s32 	%r1, %r25, %r26, %r27;
	mov.u32 	%r28, %ctaid.y;
	mov.u32 	%r29, %ntid.y;
	mov.u32 	%r30, %tid.y;
	mad.lo.s32 	%r31, %r28, %r29, %r30;
	mov.u32 	%r79, %ctaid.z;
	setp.ge.s32 	%p7, %r1, %r21;
	setp.ge.s32 	%p8, %r31, %r24;
	or.pred  	%p9, %p7, %p8;
	setp.ge.s32 	%p10, %r79, %r23;
	or.pred  	%p11, %p9, %p10;
	@%p11 bra 	$L__BB0_31;
	ld.param.u32 	%r72, [_Z26multidimension_blur_kernelPKfPfiii_param_2];
	mad.lo.s32 	%r34, %r24, %r79, %r31;
	mul.lo.s32 	%r4, %r34, %r72;
	add.s32 	%r35, %r1, -1;
	setp.ne.s32 	%p12, %r31, 0;
	setp.gt.s32 	%p13, %r35, -1;
	setp.lt.s32 	%p14, %r35, %r72;
	and.pred  	%p15, %p13, %p14;
	and.pred  	%p1, %p15, %p12;
	add.s32 	%r36, %r1, 1;
	setp.gt.s32 	%p16, %r1, -2;
	setp.lt.s32 	%p17, %r36, %r72;
	and.pred  	%p18, %p16, %p17;
	and.pred  	%p2, %p18, %p12;
	add.s32 	%r37, %r31, 1;
	setp.lt.u32 	%p19, %r37, %r24;
	and.pred  	%p3, %p15, %p19;
	and.pred  	%p4, %p18, %p19;
	add.s32 	%r38, %r79, -1;
	mad.lo.s32 	%r39, %r24, %r38, %r31;
	add.s32 	%r40, %r39, -1;
	mad.lo.s32 	%r78, %r72, %r40, %r1;
	mul.lo.s32 	%r6, %r24, %r72;
	mul.lo.s32 	%r41, %r72, %r39;
	add.s32 	%r42, %r41, %r72;
	add.s32 	%r77, %r1, %r42;
	add.s32 	%r76, %r1, %r41;
	mov.u32 	%r43, _ZZ26multidimension_blur_kernelPKfPfiiiE22input3dDataSliceShared;
	add.s32 	%r75, %r43, 16;
	mov.b32 	%r80, -1;
$L__BB0_2:
	add.s32 	%r44, %r79, -1;
	setp.gt.s32 	%p20, %r44, -1;
	setp.lt.s32 	%p21, %r44, %r23;
	and.pred  	%p5, %p20, %p21;
	and.pred  	%p22, %p1, %p5;
	add.s32 	%r45, %r78, -1;
	mul.wide.s32 	%rd7, %r45, 4;
	add.s64 	%rd2, %rd1, %rd7;
	not.pred 	%p23, %p22;
	@%p23 bra 	$L__BB0_4;
	ld.global.f32 	%f1, [%rd2];
	st.shared.f32 	[%r75+-16], %f1;
	bra.uni 	$L__BB0_5;
$L__BB0_4:
	mov.b32 	%r46, 0;
	st.shared.u32 	[%r75+-16], %r46;
$L__BB0_5:
	setp.gt.s32 	%p24, %r1, -1;
	mov.u32 	%r47, %ctaid.y;
	mov.u32 	%r48, %ntid.y;
	mov.u32 	%r49, %tid.y;
	mad.lo.s32 	%r50, %r47, %r48, %r49;
	setp.ne.s32 	%p25, %r50, 0;
	and.pred  	%p26, %p24, %p25;
	and.pred  	%p27, %p26, %p5;
	@%p27 bra 	$L__BB0_7;
	mov.b32 	%r52, 0;
	st.shared.u32 	[%r75+-12], %r52;
	bra.uni 	$L__BB0_8;
$L__BB0_7:
	ld.global.f32 	%f2, [%rd2+4];
	st.shared.f32 	[%r75+-12], %f2;
$L__BB0_8:
	and.pred  	%p28, %p2, %p5;
	@%p28 bra 	$L__BB0_10;
	mov.b32 	%r53, 0;
	st.shared.u32 	[%r75+-8], %r53;
	bra.uni 	$L__BB0_11;
$L__BB0_10:
	ld.global.f32 	%f3, [%rd2+8];
	st.shared.f32 	[%r75+-8], %f3;
$L__BB0_11:
	ld.param.u32 	%r73, [_Z26multidimension_blur_kernelPKfPfiii_param_2];
	add.s32 	%r54, %r1, -1;
	setp.gt.s32 	%p29, %r54, -1;
	setp.lt.s32 	%p30, %r54, %r73;
	and.pred  	%p31, %p29, %p30;
	and.pred  	%p32, %p31, %p5;
	add.s32 	%r55, %r76, -1;
	mul.wide.s32 	%rd8, %r55, 4;
	add.s64 	%rd3, %rd1, %rd8;
	@%p32 bra 	$L__BB0_13;
	mov.b32 	%r56, 0;
	st.shared.u32 	[%r75+-4], %r56;
	bra.uni 	$L__BB0_14;
$L__BB0_13:
	ld.global.f32 	%f4, [%rd3];
	st.shared.f32 	[%r75+-4], %f4;
$L__BB0_14:
	setp.gt.s32 	%p33, %r1, -1;
	add.s32 	%r57, %r79, -1;
	setp.gt.s32 	%p34, %r57, -1;
	setp.lt.s32 	%p35, %r57, %r23;
	and.pred  	%p6, %p34, %p35;
	and.pred  	%p36, %p33, %p6;
	@%p36 bra 	$L__BB0_16;
	mov.b32 	%r58, 0;
	st.shared.u32 	[%r75], %r58;
	bra.uni 	$L__BB0_17;
$L__BB0_16:
	ld.global.f32 	%f5, [%rd3+4];
	st.shared.f32 	[%r75], %f5;
$L__BB0_17:
	ld.param.u32 	%r74, [_Z26multidimension_blur_kernelPKfPfiii_param_2];
	setp.gt.s32 	%p37, %r1, -2;
	add.s32 	%r59, %r1, 1;
	setp.lt.s32 	%p38, %r59, %r74;
	and.pred  	%p39, %p37, %p38;
	and.pred  	%p40, %p39, %p6;
	@%p40 bra 	$L__BB0_19;
	mov.b32 	%r60, 0;
	st.shared.u32 	[%r75+4], %r60;
	bra.uni 	$L__BB0_20;
$L__BB0_19:
	ld.global.f32 	%f6, [%rd3+8];
	st.shared.f32 	[%r75+4], %f6;
$L__BB0_20:
	and.pred  	%p41, %p3, %p6;
	add.s32 	%r61, %r77, -1;
	mul.wide.s32 	%rd9, %r61, 4;
	add.s64 	%rd4, %rd1, %rd9;
	@%p41 bra 	$L__BB0_22;
	mov.b32 	%r62, 0;
	st.shared.u32 	[%r75+8], %r62;
	bra.uni 	$L__BB0_23;
$L__BB0_22:
	ld.global.f32 	%f7, [%rd4];
	st.shared.f32 	[%r75+8], %f7;
$L__BB0_23:
	setp.gt.s32 	%p42, %r1, -1;
	mov.u32 	%r63, %ctaid.y;
	mov.u32 	%r64, %ntid.y;
	mov.u32 	%r65, %tid.y;
	mad.lo.s32 	%r66, %r63, %r64, %r65;
	add.s32 	%r68, %r66, 1;
	setp.lt.u32 	%p43, %r68, %r24;
	and.pred  	%p44, %p42, %p43;
	and.pred  	%p45, %p44, %p6;
	@%p45 bra 	$L__BB0_25;
	mov.b32 	%r69, 0;
	st.shared.u32 	[%r75+12], %r69;
	bra.uni 	$L__BB0_26;
$L__BB0_25:
	ld.global.f32 	%f8, [%rd4+4];
	st.shared.f32 	[%r75+12], %f8;
$L__BB0_26:
	and.pred  	%p46, %p4, %p6;
	@%p46 bra 	$L__BB0_28;
	mov.b32 	%r70, 0;
	st.shared.u32 	[%r75+16], %r70;
	bra.uni 	$L__BB0_29;
$L__BB0_28:
	ld.global.f32 	%f9, [%rd4+8];
	st.shared.f32 	[%r75+16], %f9;
$L__BB0_29:
	add.s32 	%r80, %r80, 1;
	add.s32 	%r79, %r79, 1;
	add.s32 	%r78, %r78, %r6;
	add.s32 	%r77, %r77, %r6;
	add.s32 	%r76, %r76, %r6;
	add.s32 	%r75, %r75, 36;
	setp.ne.s32 	%p47, %r80, 2;
	@%p47 bra 	$L__BB0_2;
	ld.shared.f32 	%f10, [_ZZ26multidimension_blur_kernelPKfPfiiiE22input3dDataSliceShared];
	add.f32 	%f11, %f10, 0f00000000;
	ld.shared.f32 	%f12, [_ZZ26multidimension_blur_kernelPKfPfiiiE22input3dDataSliceShared+4];
	fma.rn.f32 	%f13, %f12, 0f40000000, %f11;
	ld.shared.f32 	%f14, [_ZZ26multidimension_blur_kernelPKfPfiiiE22input3dDataSliceShared+8];
	add.f32 	%f15, %f13, %f14;
	ld.shared.f32 	%f16, [_ZZ26multidimension_blur_kernelPKfPfiiiE22input3dDataSliceShared+12];
	add.f32 	%f17, %f15, %f16;
	ld.shared.f32 	%f18, [_ZZ26multidimension_blur_kernelPKfPfiiiE22input3dDataSliceShared+16];
	fma.rn.f32 	%f19, %f18, 0f40000000, %f17;
	ld.shared.f32 	%f20, [_ZZ26multidimension_blur_kernelPKfPfiiiE22input3dDataSliceShared+20];
	add.f32 	%f21, %f19, %f20;
	ld.shared.f32 	%f22, [_ZZ26multidimension_blur_kernelPKfPfiiiE22input3dDataSliceShared+24];
	add.f32 	%f23, %f21, %f22;
	ld.shared.f32 	%f24, [_ZZ26multidimension_blur_kernelPKfPfiiiE22input3dDataSliceShared+28];
	fma.rn.f32 	%f25, %f24, 0f40000000, %f23;
	ld.shared.f32 	%f26, [_ZZ26multidimension_blur_kernelPKfPfiiiE22input3dDataSliceShared+32];
	add.f32 	%f27, %f25, %f26;
	ld.shared.f32 	%f28, [_ZZ26multidimension_blur_kernelPKfPfiiiE22input3dDataSliceShared+36];
	add.f32 	%f29, %f27, %f28;
	ld.shared.f32 	%f30, [_ZZ26multidimension_blur_kernelPKfPfiiiE22input3dDataSliceShared+40];
	fma.rn.f32 	%f31, %f30, 0f40000000, %f29;
	ld.shared.f32 	%f32, [_ZZ26multidimension_blur_kernelPKfPfiiiE22input3dDataSliceShared+44];
	add.f32 	%f33, %f31, %f32;
	ld.shared.f32 	%f34, [_ZZ26multidimension_blur_kernelPKfPfiiiE22input3dDataSliceShared+48];
	add.f32 	%f35, %f33, %f34;
	ld.shared.f32 	%f36, [_ZZ26multidimension_blur_kernelPKfPfiiiE22input3dDataSliceShared+52];
	fma.rn.f32 	%f37, %f36, 0f40800000, %f35;
	ld.shared.f32 	%f38, [_ZZ26multidimension_blur_kernelPKfPfiiiE22input3dDataSliceShared+56];
	add.f32 	%f39, %f37, %f38;
	ld.shared.f32 	%f40, [_ZZ26multidimension_blur_kernelPKfPfiiiE22input3dDataSliceShared+60];
	add.f32 	%f41, %f39, %f40;
	ld.shared.f32 	%f42, [_ZZ26multidimension_blur_kernelPKfPfiiiE22input3dDataSliceShared+64];
	fma.rn.f32 	%f43, %f42, 0f40000000, %f41;
	ld.shared.f32 	%f44, [_ZZ26multidimension_blur_kernelPKfPfiiiE22input3dDataSliceShared+68];
	add.f32 	%f45, %f43, %f44;
	ld.shared.f32 	%f46, [_ZZ26multidimension_blur_kernelPKfPfiiiE22input3dDataSliceShared+72];
	add.f32 	%f47, %f45, %f46;
	ld.shared.f32 	%f48, [_ZZ26multidimension_blur_kernelPKfPfiiiE22input3dDataSliceShared+76];
	fma.rn.f32 	%f49, %f48, 0f40000000, %f47;
	ld.shared.f32 	%f50, [_ZZ26multidimension_blur_kernelPKfPfiiiE22input3dDataSliceShared+80];
	add.f32 	%f51, %f49, %f50;
	ld.shared.f32 	%f52, [_ZZ26multidimension_blur_kernelPKfPfiiiE22input3dDataSliceShared+84];
	add.f32 	%f53, %f51, %f52;
	ld.shared.f32 	%f54, [_ZZ26multidimension_blur_kernelPKfPfiiiE22input3dDataSliceShared+88];
	fma.rn.f32 	%f55, %f54, 0f40000000, %f53;
	ld.shared.f32 	%f56, [_ZZ26multidimension_blur_kernelPKfPfiiiE22input3dDataSliceShared+92];
	add.f32 	%f57, %f55, %f56;
	ld.shared.f32 	%f58, [_ZZ26multidimension_blur_kernelPKfPfiiiE22input3dDataSliceShared+96];
	add.f32 	%f59, %f57, %f58;
	ld.shared.f32 	%f60, [_ZZ26multidimension_blur_kernelPKfPfiiiE22input3dDataSliceShared+100];
	fma.rn.f32 	%f61, %f60, 0f40000000, %f59;
	ld.shared.f32 	%f62, [_ZZ26multidimension_blur_kernelPKfPfiiiE22input3dDataSliceShared+104];
	add.f32 	%f63, %f61, %f62;
	div.rn.f32 	%f64, %f63, 0f42180000;
	add.s32 	%r71, %r4, %r1;
	cvta.to.global.u64 	%rd10, %rd5;
	mul.wide.s32 	%rd11, %r71, 4;
	add.s64 	%rd12, %rd10, %rd11;
	st.global.f32 	[%rd12], %f64;
$L__BB0_31:
	ret;

}


// ===== COMPILED SASS (sm_100) =====

	.target	sm_100

	.elftype	@"ET_EXEC"


//--------------------- .note.nv.tkinfo           --------------------------
	.section	.note.nv.tkinfo,"",@"SHT_NOTE"
	.sectionflags	@"SHF_NOTE_NV_TKINFO"
	.tkinfo
        /*0018*/ 	.word	0x00000002
        /*0030*/ 	.string	""
        /*0030*/ 	.string	"ptxas"
        /*0030*/ 	.string	"Cuda compilation tools, release 13.0, V13.0.88"
        /*0030*/ 	.string	"Build cuda_13.0.r13.0/compiler.36424714_0"
        /*0030*/ 	.string	"-arch sm_100 -m 64 "



//--------------------- .note.nv.cuinfo           --------------------------
	.section	.note.nv.cuinfo,"",@"SHT_NOTE"
	.sectionflags	@"SHF_NOTE_NV_CUINFO"
        /*0018*/ 	.short	0x0002
        /*001a*/ 	.short	0x0064
        /*001c*/ 	.short	0x0082
	.zero		2


//--------------------- .nv.info                  --------------------------
	.section	.nv.info,"",@"SHT_CUDA_INFO"
	.align	4


	//----- nvinfo : EIATTR_REGCOUNT
	.align		4
        /*0000*/ 	.byte	0x04, 0x2f
        /*0002*/ 	.short	(.L_2 - .L_1)
	.align		4
.L_1:
        /*0004*/ 	.word	index@(_Z26multidimension_blur_kernelPKfPfiii)
        /*0008*/ 	.word	0x0000001e


	//----- nvinfo : EIATTR_FRAME_SIZE
	.align		4
.L_2:
        /*000c*/ 	.byte	0x04, 0x11
        /*000e*/ 	.short	(.L_4 - .L_3)
	.align		4
.L_3:
        /*0010*/ 	.word	index@($__internal_0_$__cuda_sm3x_div_rn_noftz_f32_slowpath)
        /*0014*/ 	.word	0x00000000


	//----- nvinfo : EIATTR_FRAME_SIZE
	.align		4
.L_4:
        /*0018*/ 	.byte	0x04, 0x11
        /*001a*/ 	.short	(.L_6 - .L_5)
	.align		4
.L_5:
        /*001c*/ 	.word	index@(_Z26multidimension_blur_kernelPKfPfiii)
        /*0020*/ 	.word	0x00000000


	//----- nvinfo : EIATTR_MIN_STACK_SIZE
	.align		4
.L_6:
        /*0024*/ 	.byte	0x04, 0x12
        /*0026*/ 	.short	(.L_8 - .L_7)
	.align		4
.L_7:
        /*0028*/ 	.word	index@(_Z26multidimension_blur_kernelPKfPfiii)
        /*002c*/ 	.word	0x00000000
.L_8:


//--------------------- .nv.compat                --------------------------
	.section	.nv.compat,"",@"SHT_CUDA_COMPAT_INFO"
	.align	4
        /*0000*/ 	.byte	0x02, 0x09, 0x00, 0x00, 0x02, 0x02, 0x01, 0x00, 0x02, 0x05, 0x05, 0x00, 0x03, 0x07, 0x01, 0x01
        /*0010*/ 	.byte	0x02, 0x03, 0x00, 0x00, 0x02, 0x06, 0x01, 0x00, 0x04, 0x0b, 0x08, 0x00, 0x01, 0x00, 0x00, 0x00
        /*0020*/ 	.byte	0x00, 0x00, 0x00, 0x00


//--------------------- .nv.info._Z26multidimension_blur_kernelPKfPfiii --------------------------
	.section	.nv.info._Z26multidimension_blur_kernelPKfPfiii,"",@"SHT_CUDA_INFO"
	.sectionflags	@""
	.align	4


	//----- nvinfo : EIATTR_CUDA_API_VERSION
	.align		4
        /*0000*/ 	.byte	0x04, 0x37
        /*0002*/ 	.short	(.L_10 - .L_9)
.L_9:
        /*0004*/ 	.word	0x00000082


	//----- nvinfo : EIATTR_KPARAM_INFO
	.align		4
.L_10:
        /*0008*/ 	.byte	0x04, 0x17
        /*000a*/ 	.short	(.L_12 - .L_11)
.L_11:
        /*000c*/ 	.word	0x00000000
        /*0010*/ 	.short	0x0004
        /*0012*/ 	.short	0x0018
        /*0014*/ 	.byte	0x00, 0xf0, 0x11, 0x00


	//----- nvinfo : EIATTR_KPARAM_INFO
	.align		4
.L_12:
        /*0018*/ 	.byte	0x04, 0x17
        /*001a*/ 	.short	(.L_14 - .L_13)
.L_13:
        /*001c*/ 	.word	0x00000000
        /*0020*/ 	.short	0x0003
        /*0022*/ 	.short	0x0014
        /*0024*/ 	.byte	0x00, 0xf0, 0x11, 0x00


	//----- nvinfo : EIATTR_KPARAM_INFO
	.align		4
.L_14:
        /*0028*/ 	.byte	0x04, 0x17
        /*002a*/ 	.short	(.L_16 - .L_15)
.L_15:
        /*002c*/ 	.word	0x00000000
        /*0030*/ 	.short	0x0002
        /*0032*/ 	.short	0x0010
        /*0034*/ 	.byte	0x00, 0xf0, 0x11, 0x00


	//----- nvinfo : EIATTR_KPARAM_INFO
	.align		4
.L_16:
        /*0038*/ 	.byte	0x04, 0x17
        /*003a*/ 	.short	(.L_18 - .L_17)
.L_17:
        /*003c*/ 	.word	0x00000000
        /*0040*/ 	.short	0x0001
        /*0042*/ 	.short	0x0008
        /*0044*/ 	.byte	0x00, 0xf5, 0x21, 0x00


	//----- nvinfo : EIATTR_KPARAM_INFO
	.align		4
.L_18:
        /*0048*/ 	.byte	0x04, 0x17
        /*004a*/ 	.short	(.L_20 - .L_19)
.L_19:
        /*004c*/ 	.word	0x00000000
        /*0050*/ 	.short	0x0000
        /*0052*/ 	.short	0x0000
        /*0054*/ 	.byte	0x00, 0xf5, 0x21, 0x00


	//----- nvinfo : EIATTR_SPARSE_MMA_MASK
	.align		4
.L_20:
        /*0058*/ 	.byte	0x03, 0x50
        /*005a*/ 	.short	0x0000


	//----- nvinfo : EIATTR_MAXREG_COUNT
	.align		4
        /*005c*/ 	.byte	0x03, 0x1b
        /*005e*/ 	.short	0x00ff


	//----- nvinfo : EIATTR_MERCURY_ISA_VERSION
	.align		4
        /*0060*/ 	.byte	0x03, 0x5f
        /*0062*/ 	.short	0x0101


	//----- nvinfo : EIATTR_UNUSED_LOAD_BYTE_OFFSET
	.align		4
        /*0064*/ 	.byte	0x04, 0x44
        /*0066*/ 	.short	(.L_22 - .L_21)


	//   ....[0]....
.L_21:
        /*0068*/ 	.word	0x00000ee0
        /*006c*/ 	.word	0x00000fff


	//----- nvinfo : EIATTR_VRC_CTA_INIT_COUNT
	.align		4
.L_22:
        /*0070*/ 	.byte	0x02, 0x4a
	.zero		1
	.zero		1


	//----- nvinfo : EIATTR_EXIT_INSTR_OFFSETS
	.align		4
        /*0074*/ 	.byte	0x04, 0x1c
        /*0076*/ 	.short	(.L_24 - .L_23)


	//   ....[0]....
.L_23:
        /*0078*/ 	.word	0x000000f0


	//   ....[1]....
        /*007c*/ 	.word	0x00001030


	//----- nvinfo : EIATTR_CRS_STACK_SIZE
	.align		4
.L_24:
        /*0080*/ 	.byte	0x04, 0x1e
        /*0082*/ 	.short	(.L_26 - .L_25)
.L_25:
        /*0084*/ 	.word	0x00000000


	//----- nvinfo : EIATTR_CBANK_PARAM_SIZE
	.align		4
.L_26:
        /*0088*/ 	.byte	0x03, 0x19
        /*008a*/ 	.short	0x001c


	//----- nvinfo : EIATTR_PARAM_CBANK
	.align		4
        /*008c*/ 	.byte	0x04, 0x0a
        /*008e*/ 	.short	(.L_28 - .L_27)
	.align		4
.L_27:
        /*0090*/ 	.word	index@(.nv.constant0._Z26multidimension_blur_kernelPKfPfiii)
        /*0094*/ 	.short	0x0380
        /*0096*/ 	.short	0x001c


	//----- nvinfo : EIATTR_SW_WAR
	.align		4
.L_28:
        /*0098*/ 	.byte	0x04, 0x36
        /*009a*/ 	.short	(.L_30 - .L_29)
.L_29:
        /*009c*/ 	.word	0x00000008
.L_30:


//--------------------- .nv.callgraph             --------------------------
	.section	.nv.callgraph,"",@"SHT_CUDA_CALLGRAPH"
	.align	4
	.sectionentsize	8
	.align		4
        /*0000*/ 	.word	0x00000000
	.align		4
        /*0004*/ 	.word	0xffffffff
	.align		4
        /*0008*/ 	.word	0x00000000
	.align		4
        /*000c*/ 	.word	0xfffffffe
	.align		4
        /*0010*/ 	.word	0x00000000
	.align		4
        /*0014*/ 	.word	0xfffffffd
	.align		4
        /*0018*/ 	.word	0x00000000
	.align		4
        /*001c*/ 	.word	0xfffffffc


//--------------------- .nv.constant4             --------------------------
	.section	.nv.constant4,"a",@progbits
	.align	8
	.align		8
.nv.constant4:
        /*0000*/ 	.dword	SIMPLE_3D_MASK


//--------------------- .text._Z26multidimension_blur_kernelPKfPfiii --------------------------
	.section	.text._Z26multidimension_blur_kernelPKfPfiii,"ax",@progbits
	.align	128
        .global         _Z26multidimension_blur_kernelPKfPfiii
        .type           _Z26multidimension_blur_kernelPKfPfiii,@function
        .size           _Z26multidimension_blur_kernelPKfPfiii,(.L_x_10 - _Z26multidimension_blur_kernelPKfPfiii)
        .other          _Z26multidimension_blur_kernelPKfPfiii,@"STO_CUDA_ENTRY STV_DEFAULT"
_Z26multidimension_blur_kernelPKfPfiii:
.text._Z26multidimension_blur_kernelPKfPfiii:
[----:B------:R-:W-:Y:S01]  /*0000*/  LDC R1, c[0x0][0x37c] ;  /* 0x0000df00ff017b82 */ /* 0x000fe20000000800 */
[----:B------:R-:W0:Y:S07]  /*0010*/  S2R R10, SR_TID.Y ;  /* 0x00000000000a7919 */ /* 0x000e2e0000002200 */
[----:B------:R-:W1:Y:S01]  /*0020*/  LDC R3, c[0x0][0x360] ;  /* 0x0000d800ff037b82 */ /* 0x000e620000000800 */
[----:B------:R-:W1:Y:S01]  /*0030*/  S2R R4, SR_TID.X ;  /* 0x0000000000047919 */ /* 0x000e620000002100 */
[----:B------:R-:W2:Y:S06]  /*0040*/  S2R R0, SR_CTAID.Z ;  /* 0x0000000000007919 */ /* 0x000eac0000002700 */
[----:B------:R-:W0:Y:S08]  /*0050*/  S2UR UR6, SR_CTAID.Y ;  /* 0x00000000000679c3 */ /* 0x000e300000002600 */
[----:B------:R-:W0:Y:S08]  /*0060*/  LDC R5, c[0x0][0x364] ;  /* 0x0000d900ff057b82 */ /* 0x000e300000000800 */
[----:B------:R-:W1:Y:S08]  /*0070*/  S2UR UR4, SR_CTAID.X ;  /* 0x00000000000479c3 */ /* 0x000e700000002500 */
[----:B------:R-:W3:Y:S08]  /*0080*/  LDC.64 R20, c[0x0][0x390] ;  /* 0x0000e400ff147b82 */ /* 0x000ef00000000a00 */
[----:B------:R-:W2:Y:S01]  /*0090*/  LDC R11, c[0x0][0x398] ;  /* 0x0000e600ff0b7b82 */ /* 0x000ea20000000800 */
[----:B0-----:R-:W-:-:S02]  /*00a0*/  IMAD R2, R5, UR6, R10 ;  /* 0x0000000605027c24 */ /* 0x001fc4000f8e020a */
[----:B-1----:R-:W-:-:S03]  /*00b0*/  IMAD R3, R3, UR4, R4 ;  /* 0x0000000403037c24 */ /* 0x002fc6000f8e0204 */
[----:B---3--:R-:W-:-:S04]  /*00c0*/  ISETP.GE.AND P0, PT, R2, R21, PT ;  /* 0x000000150200720c */ /* 0x008fc80003f06270 */
[----:B------:R-:W-:-:S04]  /*00d0*/  ISETP.GE.OR P0, PT, R3, R20, P0 ;  /* 0x000000140300720c */ /* 0x000fc80000706670 */
[----:B--2---:R-:W-:-:S13]  /*00e0*/  ISETP.GE.OR P0, PT, R0, R11, P0 ;  /* 0x0000000b0000720c */ /* 0x004fda0000706670 */
[----:B------:R-:W-:Y:S05]  /*00f0*/  @P0 EXIT ;  /* 0x000000000000094d */ /* 0x000fea0003800000 */
[----:B------:R-:W0:Y:S01]  /*0100*/  LDC R9, c[0x0][0x364] ;  /* 0x0000d900ff097b82 */ /* 0x000e220000000800 */
[----:B------:R-:W-:Y:S01]  /*0110*/  VIADD R6, R0, 0xffffffff ;  /* 0xffffffff00067836 */ /* 0x000fe20000000000 */
[----:B------:R-:W1:Y:S01]  /*0120*/  LDCU.64 UR8, c[0x0][0x358] ;  /* 0x00006b00ff0877ac */ /* 0x000e620008000a00 */
[----:B------:R-:W-:-:S03]  /*0130*/  VIADD R7, R3, 0x1 ;  /* 0x0000000103077836 */ /* 0x000fc60000000000 */
[C---:B------:R-:W-:Y:S02]  /*0140*/  ISETP.GE.AND P2, PT, R6.reuse, R11, PT ;  /* 0x0000000b0600720c */ /* 0x040fe40003f46270 */
[----:B------:R-:W2:Y:S01]  /*0150*/  LDC.64 R4, c[0x0][0x380] ;  /* 0x0000e000ff047b82 */ /* 0x000ea20000000a00 */
[----:B------:R-:W-:Y:S02]  /*0160*/  ISETP.GE.AND P5, PT, R7, R20, PT ;  /* 0x000000140700720c */ /* 0x000fe40003fa6270 */
[----:B------:R-:W-:Y:S02]  /*0170*/  ISETP.GT.AND P2, PT, R6, -0x1, !P2 ;  /* 0xffffffff0600780c */ /* 0x000fe40005744270 */
[----:B------:R-:W-:-:S04]  /*0180*/  ISETP.GT.AND P5, PT, R3, -0x2, !P5 ;  /* 0xfffffffe0300780c */ /* 0x000fc80006fa4270 */
[----:B------:R-:W-:-:S04]  /*0190*/  ISETP.NE.AND P3, PT, R2, RZ, P5 ;  /* 0x000000ff0200720c */ /* 0x000fc80002f65270 */
[----:B------:R-:W-:Y:S01]  /*01a0*/  PLOP3.LUT P3, PT, P3, P2, PT, 0x80, 0x8 ;  /* 0x000000000008781c */ /* 0x000fe20001f65070 */
[----:B0-----:R-:W-:Y:S02]  /*01b0*/  IMAD R8, R9, UR6, R10 ;  /* 0x0000000609087c24 */ /* 0x001fe4000f8e020a */
[----:B------:R-:W-:-:S03]  /*01c0*/  IMAD R9, R6, R21, R2 ;  /* 0x0000001506097224 */ /* 0x000fc600078e0202 */
[----:B------:R-:W-:Y:S01]  /*01d0*/  ISETP.NE.AND P0, PT, R8, RZ, PT ;  /* 0x000000ff0800720c */ /* 0x000fe20003f05270 */
[----:B------:R-:W-:-:S03]  /*01e0*/  VIADD R8, R9, 0xffffffff ;  /* 0xffffffff09087836 */ /* 0x000fc60000000000 */
[----:B------:R-:W-:Y:S01]  /*01f0*/  ISETP.GT.AND P0, PT, R3, -0x1, P0 ;  /* 0xffffffff0300780c */ /* 0x000fe20000704270 */
[----:B------:R-:W-:-:S03]  /*0200*/  IMAD R8, R8, R20, R3 ;  /* 0x0000001408087224 */ /* 0x000fc600078e0203 */
[----:B------:R-:W-:Y:S01]  /*0210*/  PLOP3.LUT P1, PT, P0, P2, PT, 0x80, 0x8 ;  /* 0x000000000008781c */ /* 0x000fe20000725070 */
[----:B------:R-:W-:-:S04]  /*0220*/  VIADD R7, R8, 0xffffffff ;  /* 0xffffffff08077836 */ /* 0x000fc80000000000 */
[----:B--2---:R-:W-:-:S05]  /*0230*/  IMAD.WIDE R6, R7, 0x4, R4 ;  /* 0x0000000407067825 */ /* 0x004fca00078e0204 */
[----:B-1----:R-:W2:Y:S04]  /*0240*/  @P3 LDG.E R17, desc[UR8][R6.64+0x8] ;  /* 0x0000080806113981 */ /* 0x002ea8000c1e1900 */
[----:B------:R-:W3:Y:S01]  /*0250*/  @P1 LDG.E R16, desc[UR8][R6.64+0x4] ;  /* 0x0000040806101981 */ /* 0x000ee2000c1e1900 */
[----:B------:R-:W0:Y:S01]  /*0260*/  S2UR UR5, SR_CgaCtaId ;  /* 0x00000000000579c3 */ /* 0x000e220000008800 */
[----:B------:R-:W-:Y:S01]  /*0270*/  IADD3 R13, PT, PT, R3, -0x1, RZ ;  /* 0xffffffff030d7810 */ /* 0x000fe20007ffe0ff */
[----:B------:R-:W-:-:S03]  /*0280*/  UMOV UR4, 0x400 ;  /* 0x0000040000047882 */ /* 0x000fc60000000000 */
[----:B------:R-:W-:-:S04]  /*0290*/  ISETP.GE.AND P4, PT, R13, R20, PT ;  /* 0x000000140d00720c */ /* 0x000fc80003f86270 */
[----:B------:R-:W-:Y:S01]  /*02a0*/  ISETP.GT.AND P4, PT, R13, -0x1, !P4 ;  /* 0xffffffff0d00780c */ /* 0x000fe20006784270 */
[----:B------:R-:W-:-:S03]  /*02b0*/  IMAD R12, R9, R20, R3 ;  /* 0x00000014090c7224 */ /* 0x000fc600078e0203 */
[----:B------:R-:W-:Y:S01]  /*02c0*/  PLOP3.LUT P0, PT, P4, P2, PT, 0x80, 0x8 ;  /* 0x000000000008781c */ /* 0x000fe20002705070 */
[----:B------:R-:W-:Y:S01]  /*02d0*/  VIADD R15, R12, 0xffffffff ;  /* 0xffffffff0c0f7836 */ /* 0x000fe20000000000 */
[----:B0-----:R-:W-:-:S03]  /*02e0*/  ULEA UR4, UR5, UR4, 0x18 ;  /* 0x0000000405047291 */ /* 0x001fc6000f8ec0ff */
[----:B------:R-:W-:-:S08]  /*02f0*/  IMAD.WIDE R14, R15, 0x4, R4 ;  /* 0x000000040f0e7825 */ /* 0x000fd000078e0204 */
[----:B------:R-:W4:Y:S04]  /*0300*/  @P0 LDG.E R19, desc[UR8][R14.64] ;  /* 0x000000080e130981 */ /* 0x000f28000c1e1900 */
[----:B------:R-:W-:Y:S04]  /*0310*/  @!P1 STS [UR4+0x4], RZ ;  /* 0x000004ffff009988 */ /* 0x000fe80008000804 */
[----:B------:R-:W-:Y:S04]  /*0320*/  @!P3 STS [UR4+0x8], RZ ;  /* 0x000008ffff00b988 */ /* 0x000fe80008000804 */
[----:B--2---:R-:W-:Y:S04]  /*0330*/  @P3 STS [UR4+0x8], R17 ;  /* 0x00000811ff003988 */ /* 0x004fe80008000804 */
[----:B---3--:R0:W-:Y:S01]  /*0340*/  @P1 STS [UR4+0x4], R16 ;  /* 0x00000410ff001988 */ /* 0x0081e20008000804 */
[----:B------:R-:W-:-:S02]  /*0350*/  ISETP.GT.AND P1, PT, R3, -0x1, P2 ;  /* 0xffffffff0300780c */ /* 0x000fc40001724270 */
[----:B------:R-:W-:-:S11]  /*0360*/  PLOP3.LUT P3, PT, P5, P2, PT, 0x80, 0x8 ;  /* 0x000000000008781c */ /* 0x000fd60002f65070 */
[----:B------:R-:W2:Y:S04]  /*0370*/  @P1 LDG.E R22, desc[UR8][R14.64+0x4] ;  /* 0x000004080e161981 */ /* 0x000ea8000c1e1900 */
[----:B------:R1:W3:Y:S01]  /*0380*/  @P3 LDG.E R23, desc[UR8][R14.64+0x8] ;  /* 0x000008080e173981 */ /* 0x0002e2000c1e1900 */
[----:B------:R-:W5:Y:S03]  /*0390*/  LDC R13, c[0x0][0x364] ;  /* 0x0000d900ff0d7b82 */ /* 0x000f660000000800 */
[----:B------:R-:W-:Y:S01]  /*03a0*/  @!P0 STS [UR4+0xc], RZ ;  /* 0x00000cffff008988 */ /* 0x000fe20008000804 */
[----:B------:R-:W-:-:S03]  /*03b0*/  IMAD R18, R9, R20, R20 ;  /* 0x0000001409127224 */ /* 0x000fc600078e0214 */
[----:B------:R-:W-:Y:S04]  /*03c0*/  @!P1 STS [UR4+0x10], RZ ;  /* 0x000010ffff009988 */ /* 0x000fe80008000804 */
[----:B----4-:R4:W-:Y:S01]  /*03d0*/  @P0 STS [UR4+0xc], R19 ;  /* 0x00000c13ff000988 */ /* 0x0109e20008000804 */
[----:B-----5:R-:W-:-:S04]  /*03e0*/  IMAD R13, R13, UR6, R10 ;  /* 0x000000060d0d7c24 */ /* 0x020fc8000f8e020a */
[----:B0-----:R-:W-:-:S05]  /*03f0*/  VIADD R16, R13, 0x1 ;  /* 0x000000010d107836 */ /* 0x001fca0000000000 */
[----:B------:R-:W-:Y:S01]  /*0400*/  ISETP.GE.U32.AND P0, PT, R16, R21, PT ;  /* 0x000000151000720c */ /* 0x000fe20003f06070 */
[----:B------:R-:W-:Y:S01]  /*0410*/  VIADD R16, R2, 0x1 ;  /* 0x0000000102107836 */ /* 0x000fe20000000000 */
[----:B------:R-:W-:Y:S01]  /*0420*/  @!P3 STS [UR4+0x14], RZ ;  /* 0x000014ffff00b988 */ /* 0x000fe20008000804 */
[C---:B------:R-:W-:Y:S02]  /*0430*/  IADD3 R13, PT, PT, R3.reuse, R18, RZ ;  /* 0x00000012030d7210 */ /* 0x040fe40007ffe0ff */
[----:B------:R-:W-:-:S03]  /*0440*/  ISETP.GT.AND P0, PT, R3, -0x1, !P0 ;  /* 0xffffffff0300780c */ /* 0x000fc60004704270 */
[----:B-1----:R-:W-:Y:S01]  /*0450*/  VIADD R15, R13, 0xffffffff ;  /* 0xffffffff0d0f7836 */ /* 0x002fe20000000000 */
[----:B------:R-:W-:-:S03]  /*0460*/  PLOP3.LUT P0, PT, P0, P2, PT, 0x80, 0x8 ;  /* 0x000000000008781c */ /* 0x000fc60000705070 */
[----:B------:R-:W-:-:S10]  /*0470*/  IMAD.WIDE R14, R15, 0x4, R4 ;  /* 0x000000040f0e7825 */ /* 0x000fd400078e0204 */
[----:B------:R-:W5:Y:S04]  /*0480*/  @P0 LDG.E R17, desc[UR8][R14.64+0x4] ;  /* 0x000004080e110981 */ /* 0x000f68000c1e1900 */
[----:B--2---:R-:W-:Y:S01]  /*0490*/  @P1 STS [UR4+0x10], R22 ;  /* 0x00001016ff001988 */ /* 0x004fe20008000804 */
[----:B------:R-:W-:-:S03]  /*04a0*/  ISETP.LT.U32.AND P1, PT, R16, R21, P4 ;  /* 0x000000151000720c */ /* 0x000fc60002721070 */
[----:B---3--:R-:W-:Y:S01]  /*04b0*/  @P3 STS [UR4+0x14], R23 ;  /* 0x00001417ff003988 */ /* 0x008fe20008000804 */
[----:B------:R-:W-:-:S13]  /*04c0*/  PLOP3.LUT P3, PT, P1, P2, PT, 0x80, 0x8 ;  /* 0x000000000008781c */ /* 0x000fda0000f65070 */
[----:B------:R-:W2:Y:S04]  /*04d0*/  @P3 LDG.E R9, desc[UR8][R14.64] ;  /* 0x000000080e093981 */ /* 0x000ea8000c1e1900 */
[----:B------:R-:W-:Y:S04]  /*04e0*/  @!P3 STS [UR4+0x18], RZ ;  /* 0x000018ffff00b988 */ /* 0x000fe80008000804 */
[----:B------:R-:W-:Y:S04]  /*04f0*/  @!P0 STS [UR4+0x1c], RZ ;  /* 0x00001cffff008988 */ /* 0x000fe80008000804 */
[----:B-----5:R-:W-:Y:S04]  /*0500*/  @P0 STS [UR4+0x1c], R17 ;  /* 0x00001c11ff000988 */ /* 0x020fe80008000804 */
[----:B--2---:R0:W-:Y:S01]  /*0510*/  @P3 STS [UR4+0x18], R9 ;  /* 0x00001809ff003988 */ /* 0x0041e20008000804 */
[----:B------:R-:W-:-:S04]  /*0520*/  ISETP.LT.U32.AND P3, PT, R16, R21, P5 ;  /* 0x000000151000720c */ /* 0x000fc80002f61070 */
[----:B------:R-:W-:-:S13]  /*0530*/  PLOP3.LUT P0, PT, P3, P2, PT, 0x80, 0x8 ;  /* 0x000000000008781c */ /* 0x000fda0001f05070 */
[----:B------:R-:W2:Y:S01]  /*0540*/  @P0 LDG.E R18, desc[UR8][R14.64+0x8] ;  /* 0x000008080e120981 */ /* 0x000ea2000c1e1900 */
[----:B----4-:R-:W1:Y:S01]  /*0550*/  LDC R19, c[0x0][0x364] ;  /* 0x0000d900ff137b82 */ /* 0x010e620000000800 */
[C---:B------:R-:W-:Y:S02]  /*0560*/  ISETP.GE.AND P6, PT, R0.reuse, R11, PT ;  /* 0x0000000b0000720c */ /* 0x040fe40003fc6270 */
[----:B------:R-:W-:Y:S02]  /*0570*/  @!P0 STS [UR4+0x20], RZ ;  /* 0x000020ffff008988 */ /* 0x000fe40008000804 */
[----:B------:R-:W-:Y:S01]  /*0580*/  ISETP.GT.AND P6, PT, R0, -0x1, !P6 ;  /* 0xffffffff0000780c */ /* 0x000fe200077c4270 */
[----:B------:R-:W-:Y:S02]  /*0590*/  IMAD R16, R21, R20, R8 ;  /* 0x0000001415107224 */ /* 0x000fe400078e0208 */
[----:B-1----:R-:W-:Y:S02]  /*05a0*/  IMAD R19, R19, UR6, R10 ;  /* 0x0000000613137c24 */ /* 0x002fe4000f8e020a */
[----:B0-----:R-:W-:-:S04]  /*05b0*/  VIADD R9, R16, 0xffffffff ;  /* 0xffffffff10097836 */ /* 0x001fc80000000000 */
[----:B------:R-:W-:Y:S01]  /*05c0*/  IMAD.WIDE R8, R9, 0x4, R4 ;  /* 0x0000000409087825 */ /* 0x000fe200078e0204 */
[----:B--2---:R0:W-:Y:S01]  /*05d0*/  @P0 STS [UR4+0x20], R18 ;  /* 0x00002012ff000988 */ /* 0x0041e20008000804 */
[----:B------:R-:W-:-:S04]  /*05e0*/  ISETP.NE.AND P0, PT, R19, RZ, PT ;  /* 0x000000ff1300720c */ /* 0x000fc80003f05270 */
[----:B------:R-:W-:-:S04]  /*05f0*/  ISETP.GT.AND P0, PT, R3, -0x1, P0 ;  /* 0xffffffff0300780c */ /* 0x000fc80000704270 */
[----:B------:R-:W-:-:S13]  /*0600*/  PLOP3.LUT P0, PT, P0, P6, PT, 0x80, 0x8 ;  /* 0x000000000008781c */ /* 0x000fda000070d070 */
[----:B------:R-:W2:Y:S04]  /*0610*/  @P0 LDG.E R19, desc[UR8][R8.64+0x4] ;  /* 0x0000040808130981 */ /* 0x000ea8000c1e1900 */
[----:B------:R-:W-:Y:S04]  /*0620*/  @!P0 STS [UR4+0x28], RZ ;  /* 0x000028ffff008988 */ /* 0x000fe80008000804 */
[----:B--2---:R1:W-:Y:S01]  /*0630*/  @P0 STS [UR4+0x28], R19 ;  /* 0x00002813ff000988 */ /* 0x0043e20008000804 */
[----:B------:R-:W-:-:S04]  /*0640*/  ISETP.NE.AND P0, PT, R2, RZ, P5 ;  /* 0x000000ff0200720c */ /* 0x000fc80002f05270 */
[----:B------:R-:W-:-:S13]  /*0650*/  PLOP3.LUT P0, PT, P0, P6, PT, 0x80, 0x8 ;  /* 0x000000000008781c */ /* 0x000fda000070d070 */
[----:B0-----:R-:W2:Y:S01]  /*0660*/  @P0 LDG.E R18, desc[UR8][R8.64+0x8] ;  /* 0x0000080808120981 */ /* 0x001ea2000c1e1900 */
[----:B------:R-:W-:-:S03]  /*0670*/  IMAD R17, R21, R20, R12 ;  /* 0x0000001415117224 */ /* 0x000fc600078e020c */
[----:B------:R-:W-:Y:S01]  /*0680*/  @!P0 STS [UR4+0x2c], RZ ;  /* 0x00002cffff008988 */ /* 0x000fe20008000804 */
[----:B------:R-:W-:-:S04]  /*0690*/  VIADD R15, R17, 0xffffffff ;  /* 0xffffffff110f7836 */ /* 0x000fc80000000000 */
[----:B------:R-:W-:Y:S01]  /*06a0*/  IMAD.WIDE R14, R15, 0x4, R4 ;  /* 0x000000040f0e7825 */ /* 0x000fe200078e0204 */
[----:B--2---:R0:W-:Y:S01]  /*06b0*/  @P0 STS [UR4+0x2c], R18 ;  /* 0x00002c12ff000988 */ /* 0x0041e20008000804 */
[----:B------:R-:W-:-:S13]  /*06c0*/  PLOP3.LUT P0, PT, P4, P6, PT, 0x80, 0x8 ;  /* 0x000000000008781c */ /* 0x000fda000270d070 */
[----:B------:R-:W2:Y:S04]  /*06d0*/  @P0 LDG.E R12, desc[UR8][R14.64] ;  /* 0x000000080e0c0981 */ /* 0x000ea8000c1e1900 */
[----:B------:R-:W-:Y:S04]  /*06e0*/  @!P0 STS [UR4+0x30], RZ ;  /* 0x000030ffff008988 */ /* 0x000fe80008000804 */
[----:B--2---:R2:W-:Y:S01]  /*06f0*/  @P0 STS [UR4+0x30], R12 ;  /* 0x0000300cff000988 */ /* 0x0045e20008000804 */
[----:B------:R-:W-:-:S13]  /*0700*/  ISETP.GT.AND P0, PT, R3, -0x1, P6 ;  /* 0xffffffff0300780c */ /* 0x000fda0003704270 */
[----:B-1----:R-:W3:Y:S04]  /*0710*/  @P0 LDG.E R19, desc[UR8][R14.64+0x4] ;  /* 0x000004080e130981 */ /* 0x002ee8000c1e1900 */
[----:B------:R-:W-:Y:S04]  /*0720*/  @!P0 STS [UR4+0x34], RZ ;  /* 0x000034ffff008988 */ /* 0x000fe80008000804 */
[----:B---3--:R1:W-:Y:S01]  /*0730*/  @P0 STS [UR4+0x34], R19 ;  /* 0x00003413ff000988 */ /* 0x0083e20008000804 */
[----:B------:R-:W-:-:S13]  /*0740*/  PLOP3.LUT P0, PT, P5, P6, PT, 0x80, 0x8 ;  /* 0x000000000008781c */ /* 0x000fda0002f0d070 */
[----:B------:R-:W3:Y:S01]  /*0750*/  @P0 LDG.E R22, desc[UR8][R14.64+0x8] ;  /* 0x000008080e160981 */ /* 0x000ee2000c1e1900 */
[----:B0-----:R-:W-:-:S03]  /*0760*/  IMAD R18, R21, R20, R13 ;  /* 0x0000001415127224 */ /* 0x001fc600078e020d */
[----:B------:R-:W-:Y:S02]  /*0770*/  @!P0 STS [UR4+0x38], RZ ;  /* 0x000038ffff008988 */ /* 0x000fe40008000804 */
[----:B------:R-:W-:-:S05]  /*0780*/  IADD3 R13, PT, PT, R18, -0x1, RZ ;  /* 0xffffffff120d7810 */ /* 0x000fca0007ffe0ff */
[----:B--2---:R-:W-:Y:S01]  /*0790*/  IMAD.WIDE R12, R13, 0x4, R4 ;  /* 0x000000040d0c7825 */ /* 0x004fe200078e0204 */
[----:B-1----:R-:W0:Y:S01]  /*07a0*/  LDC R19, c[0x0][0x364] ;  /* 0x0000d900ff137b82 */ /* 0x002e220000000800 */
[----:B---3--:R-:W-:Y:S01]  /*07b0*/  @P0 STS [UR4+0x38], R22 ;  /* 0x00003816ff000988 */ /* 0x008fe20008000804 */
[----:B------:R-:W-:-:S13]  /*07c0*/  PLOP3.LUT P0, PT, P1, P6, PT, 0x80, 0x8 ;  /* 0x000000000008781c */ /* 0x000fda0000f0d070 */
[----:B------:R-:W2:Y:S01]  /*07d0*/  @P0 LDG.E R23, desc[UR8][R12.64] ;  /* 0x000000080c170981 */ /* 0x000ea2000c1e1900 */
[----:B0-----:R-:W-:-:S04]  /*07e0*/  IMAD R19, R19, UR6, R10 ;  /* 0x0000000613137c24 */ /* 0x001fc8000f8e020a */
[----:B------:R-:W-:Y:S01]  /*07f0*/  VIADD R14, R19, 0x1 ;  /* 0x00000001130e7836 */ /* 0x000fe20000000000 */
[----:B------:R-:W-:Y:S04]  /*0800*/  @!P0 STS [UR4+0x3c], RZ ;  /* 0x00003cffff008988 */ /* 0x000fe80008000804 */
[----:B--2---:R-:W-:Y:S01]  /*0810*/  @P0 STS [UR4+0x3c], R23 ;  /* 0x00003c17ff000988 */ /* 0x004fe20008000804 */
[----:B------:R-:W-:-:S04]  /*0820*/  ISETP.GE.U32.AND P0, PT, R14, R21, PT ;  /* 0x000000150e00720c */ /* 0x000fc80003f06070 */
[----:B------:R-:W-:-:S04]  /*0830*/  ISETP.GT.AND P0, PT, R3, -0x1, !P0 ;  /* 0xffffffff0300780c */ /* 0x000fc80004704270 */
[----:B------:R-:W-:-:S13]  /*0840*/  PLOP3.LUT P0, PT, P0, P6, PT, 0x80, 0x8 ;  /* 0x000000000008781c */ /* 0x000fda000070d070 */
[----:B------:R-:W2:Y:S04]  /*0850*/  @P0 LDG.E R14, desc[UR8][R12.64+0x4] ;  /* 0x000004080c0e0981 */ /* 0x000ea8000c1e1900 */
[----:B------:R-:W-:Y:S04]  /*0860*/  @!P0 STS [UR4+0x40], RZ ;  /* 0x000040ffff008988 */ /* 0x000fe80008000804 */
[----:B--2---:R0:W-:Y:S01]  /*0870*/  @P0 STS [UR4+0x40], R14 ;  /* 0x0000400eff000988 */ /* 0x0041e20008000804 */
[----:B------:R-:W-:-:S04]  /*0880*/  ISETP.NE.AND P0, PT, R2, RZ, P4 ;  /* 0x000000ff0200720c */ /* 0x000fc80002705270 */
[----:B------:R-:W-:-:S13]  /*0890*/  PLOP3.LUT P2, PT, P0, P2, PT, 0x80, 0x8 ;  /* 0x000000000008781c */ /* 0x000fda0000745070 */
[----:B------:R-:W2:Y:S04]  /*08a0*/  @P2 LDG.E R6, desc[UR8][R6.64] ;  /* 0x0000000806062981 */ /* 0x000ea8000c1e1900 */
[----:B--2---:R-:W-:Y:S04]  /*08b0*/  @P2 STS [UR4], R6 ;  /* 0x00000006ff002988 */ /* 0x004fe80008000804 */
[----:B------:R-:W-:Y:S01]  /*08c0*/  @!P2 STS [UR4], RZ ;  /* 0x000000ffff00a988 */ /* 0x000fe20008000804 */
[----:B------:R-:W-:-:S13]  /*08d0*/  PLOP3.LUT P2, PT, P0, P6, PT, 0x80, 0x8 ;  /* 0x000000000008781c */ /* 0x000fda000074d070 */
[----:B------:R1:W2:Y:S01]  /*08e0*/  @P2 LDG.E R8, desc[UR8][R8.64] ;  /* 0x0000000808082981 */ /* 0x0002a2000c1e1900 */
[----:B0-----:R-:W-:Y:S02]  /*08f0*/  VIADD R14, R0, 0x1 ;  /* 0x00000001000e7836 */ /* 0x001fe40000000000 */
[----:B------:R-:W-:-:S04]  /*0900*/  IMAD R16, R21, R20, R16 ;  /* 0x0000001415107224 */ /* 0x000fc800078e0210 */
[----:B-1----:R-:W-:Y:S01]  /*0910*/  VIADD R9, R16, 0xffffffff ;  /* 0xffffffff10097836 */ /* 0x002fe20000000000 */
[----:B--2---:R0:W-:Y:S04]  /*0920*/  @P2 STS [UR4+0x24], R8 ;  /* 0x00002408ff002988 */ /* 0x0041e80008000804 */
[----:B------:R-:W-:Y:S01]  /*0930*/  @!P2 STS [UR4+0x24], RZ ;  /* 0x000024ffff00a988 */ /* 0x000fe20008000804 */
[----:B------:R-:W-:-:S04]  /*0940*/  ISETP.GE.AND P2, PT, R14, R11, PT ;  /* 0x0000000b0e00720c */ /* 0x000fc80003f46270 */
[----:B------:R-:W-:-:S04]  /*0950*/  ISETP.GT.AND P2, PT, R14, -0x1, !P2 ;  /* 0xffffffff0e00780c */ /* 0x000fc80005744270 */
[----:B------:R-:W-:Y:S01]  /*0960*/  PLOP3.LUT P0, PT, P0, P2, PT, 0x80, 0x8 ;  /* 0x000000000008781c */ /* 0x000fe20000705070 */
[----:B0-----:R-:W-:-:S12]  /*0970*/  IMAD.WIDE R8, R9, 0x4, R4 ;  /* 0x0000000409087825 */ /* 0x001fd800078e0204 */
[----:B------:R-:W2:Y:S01]  /*0980*/  @P0 LDG.E R6, desc[UR8][R8.64] ;  /* 0x0000000808060981 */ /* 0x000ea2000c1e1900 */
[----:B------:R-:W0:Y:S01]  /*0990*/  LDC R7, c[0x0][0x364] ;  /* 0x0000d900ff077b82 */ /* 0x000e220000000800 */
[----:B------:R-:W-:-:S13]  /*09a0*/  PLOP3.LUT P6, PT, P3, P6, PT, 0x80, 0x8 ;  /* 0x000000000008781c */ /* 0x000fda0001fcd070 */
[----:B------:R-:W3:Y:S01]  /*09b0*/  @P6 LDG.E R12, desc[UR8][R12.64+0x8] ;  /* 0x000008080c0c6981 */ /* 0x000ee2000c1e1900 */
[----:B0-----:R-:W-:-:S03]  /*09c0*/  IMAD R7, R7, UR6, R10 ;  /* 0x0000000607077c24 */ /* 0x001fc6000f8e020a */
[----:B--2---:R-:W-:Y:S04]  /*09d0*/  @P0 STS [UR4+0x48], R6 ;  /* 0x00004806ff000988 */ /* 0x004fe80008000804 */
[----:B------:R-:W-:Y:S01]  /*09e0*/  @!P0 STS [UR4+0x48], RZ ;  /* 0x000048ffff008988 */ /* 0x000fe20008000804 */
[----:B------:R-:W-:-:S04]  /*09f0*/  ISETP.NE.AND P0, PT, R7, RZ, PT ;  /* 0x000000ff0700720c */ /* 0x000fc80003f05270 */
[----:B------:R-:W-:-:S04]  /*0a00*/  ISETP.GT.AND P0, PT, R3, -0x1, P0 ;  /* 0xffffffff0300780c */ /* 0x000fc80000704270 */
[----:B------:R-:W-:-:S13]  /*0a10*/  PLOP3.LUT P0, PT, P0, P2, PT, 0x80, 0x8 ;  /* 0x000000000008781c */ /* 0x000fda0000705070 */
[----:B------:R-:W2:Y:S01]  /*0a20*/  @P0 LDG.E R7, desc[UR8][R8.64+0x4] ;  /* 0x0000040808070981 */ /* 0x000ea2000c1e1900 */
[----:B------:R-:W0:Y:S03]  /*0a30*/  LDC R11, c[0x0][0x364] ;  /* 0x0000d900ff0b7b82 */ /* 0x000e260000000800 */
[----:B------:R-:W-:Y:S04]  /*0a40*/  @!P0 STS [UR4+0x4c], RZ ;  /* 0x00004cffff008988 */ /* 0x000fe80008000804 */
[----:B------:R-:W-:Y:S04]  /*0a50*/  @!P6 STS [UR4+0x44], RZ ;  /* 0x000044ffff00e988 */ /* 0x000fe80008000804 */
[----:B---3--:R1:W-:Y:S01]  /*0a60*/  @P6 STS [UR4+0x44], R12 ;  /* 0x0000440cff006988 */ /* 0x0083e20008000804 */
[----:B0-----:R-:W-:-:S05]  /*0a70*/  IMAD R11, R11, UR6, R10 ;  /* 0x000000060b0b7c24 */ /* 0x001fca000f8e020a */
[----:B------:R-:W-:Y:S02]  /*0a80*/  IADD3 R10, PT, PT, R11, 0x1, RZ ;  /* 0x000000010b0a7810 */ /* 0x000fe40007ffe0ff */
[----:B------:R-:W-:Y:S01]  /*0a90*/  ISETP.NE.AND P6, PT, R2, RZ, P5 ;  /* 0x000000ff0200720c */ /* 0x000fe20002fc5270 */
[----:B------:R-:W-:Y:S01]  /*0aa0*/  IMAD R17, R21, R20, R17 ;  /* 0x0000001415117224 */ /* 0x000fe200078e0211 */
[----:B------:R-:W-:Y:S02]  /*0ab0*/  PLOP3.LUT P4, PT, P4, P2, PT, 0x80, 0x8 ;  /* 0x000000000008781c */ /* 0x000fe40002785070 */
[----:B------:R-:W-:Y:S02]  /*0ac0*/  PLOP3.LUT P5, PT, P5, P2, PT, 0x80, 0x8 ;  /* 0x000000000008781c */ /* 0x000fe40002fa5070 */
[----:B------:R-:W-:Y:S02]  /*0ad0*/  PLOP3.LUT P6, PT, P6, P2, PT, 0x80, 0x8 ;  /* 0x000000000008781c */ /* 0x000fe400037c5070 */
[----:B------:R-:W-:-:S02]  /*0ae0*/  PLOP3.LUT P1, PT, P1, P2, PT, 0x80, 0x8 ;  /* 0x000000000008781c */ /* 0x000fc40000f25070 */
[----:B------:R-:W-:Y:S01]  /*0af0*/  PLOP3.LUT P3, PT, P3, P2, PT, 0x80, 0x8 ;  /* 0x000000000008781c */ /* 0x000fe20001f65070 */
[----:B------:R-:W-:-:S04]  /*0b00*/  VIADD R13, R17, 0xffffffff ;  /* 0xffffffff110d7836 */ /* 0x000fc80000000000 */
[----:B-1----:R-:W-:-:S04]  /*0b10*/  IMAD.WIDE R12, R13, 0x4, R4 ;  /* 0x000000040d0c7825 */ /* 0x002fc800078e0204 */
[----:B------:R0:W3:Y:S01]  /*0b20*/  @P6 LDG.E R24, desc[UR8][R8.64+0x8] ;  /* 0x0000080808186981 */ /* 0x0000e2000c1e1900 */
[----:B------:R-:W-:-:S03]  /*0b30*/  IMAD R18, R21, R20, R18 ;  /* 0x0000001415127224 */ /* 0x000fc600078e0212 */
[----:B------:R-:W4:Y:S04]  /*0b40*/  @P4 LDG.E R27, desc[UR8][R12.64] ;  /* 0x000000080c1b4981 */ /* 0x000f28000c1e1900 */
[----:B------:R-:W5:Y:S01]  /*0b50*/  @P5 LDG.E R25, desc[UR8][R12.64+0x8] ;  /* 0x000008080c195981 */ /* 0x000f62000c1e1900 */
[----:B------:R-:W-:-:S03]  /*0b60*/  VIADD R15, R18, 0xffffffff ;  /* 0xffffffff120f7836 */ /* 0x000fc60000000000 */
[----:B------:R-:W-:Y:S01]  /*0b70*/  LDS.128 R16, [UR4+0x20] ;  /* 0x00002004ff107984 */ /* 0x000fe20008000c00 */
[----:B------:R-:W-:-:S05]  /*0b80*/  IMAD.WIDE R14, R15, 0x4, R4 ;  /* 0x000000040f0e7825 */ /* 0x000fca00078e0204 */
[----:B------:R-:W5:Y:S04]  /*0b90*/  @P1 LDG.E R23, desc[UR8][R14.64] ;  /* 0x000000080e171981 */ /* 0x000f68000c1e1900 */
[----:B------:R-:W5:Y:S04]  /*0ba0*/  @P3 LDG.E R20, desc[UR8][R14.64+0x8] ;  /* 0x000008080e143981 */ /* 0x000f68000c1e1900 */
[----:B--2---:R-:W-:Y:S01]  /*0bb0*/  @P0 STS [UR4+0x4c], R7 ;  /* 0x00004c07ff000988 */ /* 0x004fe20008000804 */
[----:B------:R-:W-:-:S03]  /*0bc0*/  ISETP.GE.U32.AND P0, PT, R10, R21, PT ;  /* 0x000000150a00720c */ /* 0x000fc60003f06070 */
[----:B------:R-:W1:Y:S01]  /*0bd0*/  LDS.128 R4, [UR4] ;  /* 0x00000004ff047984 */ /* 0x000e620008000c00 */
[----:B------:R-:W-:-:S03]  /*0be0*/  ISETP.GT.AND P0, PT, R3, -0x1, !P0 ;  /* 0xffffffff0300780c */ /* 0x000fc60004704270 */
[----:B0-----:R-:W0:Y:S01]  /*0bf0*/  LDS.128 R8, [UR4+0x10] ;  /* 0x00001004ff087984 */ /* 0x001e220008000c00 */
[----:B------:R-:W-:Y:S02]  /*0c00*/  PLOP3.LUT P0, PT, P0, P2, PT, 0x80, 0x8 ;  /* 0x000000000008781c */ /* 0x000fe40000705070 */
[----:B------:R-:W-:-:S11]  /*0c10*/  ISETP.GT.AND P2, PT, R3, -0x1, P2 ;  /* 0xffffffff0300780c */ /* 0x000fd60001744270 */
[----:B------:R-:W2:Y:S04]  /*0c20*/  @P0 LDG.E R22, desc[UR8][R14.64+0x4] ;  /* 0x000004080e160981 */ /* 0x000ea8000c1e1900 */
[----:B------:R0:W2:Y:S01]  /*0c30*/  @P2 LDG.E R26, desc[UR8][R12.64+0x4] ;  /* 0x000004080c1a2981 */ /* 0x0000a2000c1e1900 */
[----:B-1----:R-:W-:-:S04]  /*0c40*/  FADD R4, RZ, R4 ;  /* 0x00000004ff047221 */ /* 0x002fc80000000000 */
[----:B------:R-:W-:-:S04]  /*0c50*/  FFMA R5, R5, 2, R4 ;  /* 0x4000000005057823 */ /* 0x000fc80000000004 */
[----:B------:R-:W-:-:S04]  /*0c60*/  FADD R6, R5, R6 ;  /* 0x0000000605067221 */ /* 0x000fc80000000000 */
[----:B0-----:R-:W-:Y:S02]  /*0c70*/  FADD R13, R6, R7 ;  /* 0x00000007060d7221 */ /* 0x001fe40000000000 */
[----:B------:R-:W0:Y:S02]  /*0c80*/  LDS.128 R4, [UR4+0x30] ;  /* 0x00003004ff047984 */ /* 0x000e240008000c00 */
[----:B------:R-:W-:Y:S02]  /*0c90*/  FFMA R8, R8, 2, R13 ;  /* 0x4000000008087823 */ /* 0x000fe4000000000d */
[----:B------:R-:W1:Y:S02]  /*0ca0*/  LDS.128 R12, [UR4+0x40] ;  /* 0x00004004ff0c7984 */ /* 0x000e640008000c00 */
[----:B------:R-:W-:-:S04]  /*0cb0*/  FADD R9, R8, R9 ;  /* 0x0000000908097221 */ /* 0x000fc80000000000 */
[----:B------:R-:W-:-:S04]  /*0cc0*/  FADD R10, R9, R10 ;  /* 0x0000000a090a7221 */ /* 0x000fc80000000000 */
[----:B------:R-:W-:-:S04]  /*0cd0*/  FFMA R11, R11, 2, R10 ;  /* 0x400000000b0b7823 */ /* 0x000fc8000000000a */
[----:B------:R-:W-:Y:S01]  /*0ce0*/  FADD R16, R11, R16 ;  /* 0x000000100b107221 */ /* 0x000fe20000000000 */
[----:B------:R-:W-:Y:S03]  /*0cf0*/  @!P6 STS [UR4+0x50], RZ ;  /* 0x000050ffff00e988 */ /* 0x000fe60008000804 */
[----:B------:R-:W-:Y:S01]  /*0d00*/  FADD R17, R16, R17 ;  /* 0x0000001110117221 */ /* 0x000fe20000000000 */
[----:B------:R-:W-:Y:S04]  /*0d10*/  @!P4 STS [UR4+0x54], RZ ;  /* 0x000054ffff00c988 */ /* 0x000fe80008000804 */
[----:B------:R-:W-:Y:S01]  /*0d20*/  @!P2 STS [UR4+0x58], RZ ;  /* 0x000058ffff00a988 */ /* 0x000fe20008000804 */
[----:B------:R-:W-:-:S03]  /*0d30*/  FFMA R18, R18, 2, R17 ;  /* 0x4000000012127823 */ /* 0x000fc60000000011 */
[----:B------:R-:W-:Y:S04]  /*0d40*/  @!P5 STS [UR4+0x5c], RZ ;  /* 0x00005cffff00d988 */ /* 0x000fe80008000804 */
[----:B---3--:R-:W-:Y:S04]  /*0d50*/  @P6 STS [UR4+0x50], R24 ;  /* 0x00005018ff006988 */ /* 0x008fe80008000804 */
[----:B----4-:R-:W-:Y:S04]  /*0d60*/  @P4 STS [UR4+0x54], R27 ;  /* 0x0000541bff004988 */ /* 0x010fe80008000804 */
[----:B-----5:R-:W-:Y:S01]  /*0d70*/  @P5 STS [UR4+0x5c], R25 ;  /* 0x00005c19ff005988 */ /* 0x020fe20008000804 */
[----:B------:R-:W-:-:S04]  /*0d80*/  FADD R19, R18, R19 ;  /* 0x0000001312137221 */ /* 0x000fc80000000000 */
[----:B0-----:R-:W-:Y:S01]  /*0d90*/  FADD R4, R19, R4 ;  /* 0x0000000413047221 */ /* 0x001fe20000000000 */
[----:B------:R-:W-:Y:S03]  /*0da0*/  @!P1 STS [UR4+0x60], RZ ;  /* 0x000060ffff009988 */ /* 0x000fe60008000804 */
[----:B------:R-:W-:Y:S01]  /*0db0*/  FFMA R5, R5, 4, R4 ;  /* 0x4080000005057823 */ /* 0x000fe20000000004 */
[----:B------:R-:W-:Y:S04]  /*0dc0*/  @!P0 STS [UR4+0x64], RZ ;  /* 0x000064ffff008988 */ /* 0x000fe80008000804 */
[----:B------:R-:W-:Y:S01]  /*0dd0*/  @!P3 STS [UR4+0x68], RZ ;  /* 0x000068ffff00b988 */ /* 0x000fe20008000804 */
[----:B------:R-:W-:-:S03]  /*0de0*/  FADD R6, R5, R6 ;  /* 0x0000000605067221 */ /* 0x000fc60000000000 */
[----:B------:R-:W-:Y:S04]  /*0df0*/  @P1 STS [UR4+0x60], R23 ;  /* 0x00006017ff001988 */ /* 0x000fe80008000804 */
[----:B------:R-:W-:Y:S01]  /*0e00*/  @P3 STS [UR4+0x68], R20 ;  /* 0x00006814ff003988 */ /* 0x000fe20008000804 */
[----:B------:R-:W-:-:S04]  /*0e10*/  FADD R7, R6, R7 ;  /* 0x0000000706077221 */ /* 0x000fc80000000000 */
[----:B-1----:R-:W-:-:S04]  /*0e20*/  FFMA R12, R12, 2, R7 ;  /* 0x400000000c0c7823 */ /* 0x002fc80000000007 */
[----:B------:R-:W-:-:S04]  /*0e30*/  FADD R13, R12, R13 ;  /* 0x0000000d0c0d7221 */ /* 0x000fc80000000000 */
[----:B------:R-:W-:-:S04]  /*0e40*/  FADD R14, R13, R14 ;  /* 0x0000000e0d0e7221 */ /* 0x000fc80000000000 */
[----:B------:R-:W-:Y:S01]  /*0e50*/  FFMA R15, R15, 2, R14 ;  /* 0x400000000f0f7823 */ /* 0x000fe2000000000e */
[----:B------:R-:W-:Y:S02]  /*0e60*/  HFMA2 R4, -RZ, RZ, 3.046875, 0 ;  /* 0x42180000ff047431 */ /* 0x000fe400000001ff */
[----:B------:R-:W-:-:S04]  /*0e70*/  IMAD.MOV.U32 R5, RZ, RZ, 0x3cd79436 ;  /* 0x3cd79436ff057424 */ /* 0x000fc800078e00ff */
[----:B------:R-:W-:-:S04]  /*0e80*/  FFMA R4, R5, -R4, 1 ;  /* 0x3f80000005047423 */ /* 0x000fc80000000804 */
[----:B------:R-:W-:Y:S01]  /*0e90*/  FFMA R5, R4, R5, 0.026315789669752120972 ;  /* 0x3cd7943604057423 */ /* 0x000fe20000000005 */
[----:B------:R-:W-:Y:S01]  /*0ea0*/  IMAD R2, R0, R21, R2 ;  /* 0x0000001500027224 */ /* 0x000fe200078e0202 */
[----:B--2---:R-:W-:Y:S04]  /*0eb0*/  @P2 STS [UR4+0x58], R26 ;  /* 0x0000581aff002988 */ /* 0x004fe80008000804 */
[----:B------:R-:W0:Y:S04]  /*0ec0*/  LDS.128 R8, [UR4+0x50] ;  /* 0x00005004ff087984 */ /* 0x000e280008000c00 */
[----:B------:R-:W-:Y:S04]  /*0ed0*/  @P0 STS [UR4+0x64], R22 ;  /* 0x00006416ff000988 */ /* 0x000fe80008000804 */
[----:B------:R-:W1:Y:S01]  /*0ee0*/  LDS.128 R16, [UR4+0x60] ;  /* 0x00006004ff107984 */ /* 0x000e620008000c00 */
[----:B0-----:R-:W-:-:S04]  /*0ef0*/  FADD R8, R15, R8 ;  /* 0x000000080f087221 */ /* 0x001fc80000000000 */
[----:B------:R-:W-:-:S04]  /*0f00*/  FADD R9, R8, R9 ;  /* 0x0000000908097221 */ /* 0x000fc80000000000 */
[----:B------:R-:W-:-:S04]  /*0f10*/  FFMA R10, R10, 2, R9 ;  /* 0x400000000a0a7823 */ /* 0x000fc80000000009 */
[----:B------:R-:W-:-:S04]  /*0f20*/  FADD R11, R10, R11 ;  /* 0x0000000b0a0b7221 */ /* 0x000fc80000000000 */
[----:B-1----:R-:W-:-:S04]  /*0f30*/  FADD R16, R11, R16 ;  /* 0x000000100b107221 */ /* 0x002fc80000000000 */
[----:B------:R-:W-:-:S04]  /*0f40*/  FFMA R17, R17, 2, R16 ;  /* 0x4000000011117823 */ /* 0x000fc80000000010 */
[----:B------:R-:W-:-:S04]  /*0f50*/  FADD R18, R17, R18 ;  /* 0x0000001211127221 */ /* 0x000fc80000000000 */
[----:B------:R-:W0:Y:S01]  /*0f60*/  FCHK P0, R18, 38 ;  /* 0x4218000012007902 */ /* 0x000e220000000000 */
[----:B------:R-:W-:-:S04]  /*0f70*/  FFMA R4, R18, R5, RZ ;  /* 0x0000000512047223 */ /* 0x000fc800000000ff */
[----:B------:R-:W-:-:S04]  /*0f80*/  FFMA R6, R4, -38, R18 ;  /* 0xc218000004067823 */ /* 0x000fc80000000012 */
[----:B------:R-:W-:Y:S01]  /*0f90*/  FFMA R7, R5, R6, R4 ;  /* 0x0000000605077223 */ /* 0x000fe20000000004 */
[----:B0-----:R-:W-:Y:S06]  /*0fa0*/  @!P0 BRA `(.L_x_0) ;  /* 0x00000000000c8947 */ /* 0x001fec0003800000 */
[----:B------:R-:W-:-:S07]  /*0fb0*/  MOV R4, 0xfd0 ;  /* 0x00000fd000047802 */ /* 0x000fce0000000f00 */
[----:B------:R-:W-:Y:S05]  /*0fc0*/  CALL.REL.NOINC `($__internal_0_$__cuda_sm3x_div_rn_noftz_f32_slowpath) ;  /* 0x00000000001c7944 */ /* 0x000fea0003c00000 */
[----:B------:R-:W-:-:S07]  /*0fd0*/  IMAD.MOV.U32 R7, RZ, RZ, R0 ;  /* 0x000000ffff077224 */ /* 0x000fce00078e0000 */
.L_x_0:
[----:B------:R-:W0:Y:S01]  /*0fe0*/  LDC.64 R4, c[0x0][0x388] ;  /* 0x0000e200ff047b82 */ /* 0x000e220000000a00 */
[----:B------:R-:W1:Y:S02]  /*0ff0*/  LDCU UR4, c[0x0][0x390] ;  /* 0x00007200ff0477ac */ /* 0x000e640008000800 */
[----:B-1----:R-:W-:-:S04]  /*1000*/  IMAD R3, R2, UR4, R3 ;  /* 0x0000000402037c24 */ /* 0x002fc8000f8e0203 */
[----:B0-----:R-:W-:-:S05]  /*1010*/  IMAD.WIDE R2, R3, 0x4, R4 ;  /* 0x0000000403027825 */ /* 0x001fca00078e0204 */
[----:B------:R-:W-:Y:S01]  /*1020*/  STG.E desc[UR8][R2.64], R7 ;  /* 0x0000000702007986 */ /* 0x000fe2000c101908 */
[----:B------:R-:W-:Y:S05]  /*1030*/  EXIT ;  /* 0x000000000000794d */ /* 0x000fea0003800000 */
        .weak           $__internal_0_$__cuda_sm3x_div_rn_noftz_f32_slowpath
        .type           $__internal_0_$__cuda_sm3x_div_rn_noftz_f32_slowpath,@function
        .size           $__internal_0_$__cuda_sm3x_div_rn_noftz_f32_slowpath,(.L_x_10 - $__internal_0_$__cuda_sm3x_div_rn_noftz_f32_slowpath)
$__internal_0_$__cuda_sm3x_div_rn_noftz_f32_slowpath:
[--C-:B------:R-:W-:Y:S01]  /*1040*/  SHF.R.U32.HI R0, RZ, 0x17, R18.reuse ;  /* 0x00000017ff007819 */ /* 0x100fe20000011612 */
[----:B------:R-:W-:-:S03]  /*1050*/  IMAD.MOV.U32 R5, RZ, RZ, R18 ;  /* 0x000000ffff057224 */ /* 0x000fc600078e0012 */
[----:B------:R-:W-:-:S05]  /*1060*/  LOP3.LUT R0, R0, 0xff, RZ, 0xc0, !PT ;  /* 0x000000ff00007812 */ /* 0x000fca00078ec0ff */
[----:B------:R-:W-:-:S05]  /*1070*/  VIADD R7, R0, 0xffffffff ;  /* 0xffffffff00077836 */ /* 0x000fca0000000000 */
[----:B------:R-:W-:-:S13]  /*1080*/  ISETP.GT.U32.OR P0, PT, R7, 0xfd, !PT ;  /* 0x000000fd0700780c */ /* 0x000fda0007f04470 */
[----:B------:R-:W-:Y:S01]  /*1090*/  @!P0 MOV R6, RZ ;  /* 0x000000ff00068202 */ /* 0x000fe20000000f00 */
[----:B------:R-:W-:Y:S06]  /*10a0*/  @!P0 BRA `(.L_x_1) ;  /* 0x0000000000348947 */ /* 0x000fec0003800000 */
[----:B------:R-:W-:-:S13]  /*10b0*/  FSETP.GTU.FTZ.AND P0, PT, |R18|, +INF , PT ;  /* 0x7f8000001200780b */ /* 0x000fda0003f1c200 */
[----:B------:R-:W-:Y:S05]  /*10c0*/  @P0 BRA `(.L_x_2) ;  /* 0x0000000400300947 */ /* 0x000fea0003800000 */
[----:B------:R-:W-:-:S04]  /*10d0*/  LOP3.LUT R6, R18, 0x42180000, RZ, 0xfc, !PT ;  /* 0x4218000012067812 */ /* 0x000fc800078efcff */
[----:B------:R-:W-:-:S13]  /*10e0*/  LOP3.LUT P0, RZ, R6, 0x7fffffff, RZ, 0xc0, !PT ;  /* 0x7fffffff06ff7812 */ /* 0x000fda000780c0ff */
[----:B------:R-:W-:Y:S05]  /*10f0*/  @!P0 BRA `(.L_x_3) ;  /* 0x00000004001c8947 */ /* 0x000fea0003800000 */
[----:B------:R-:W-:-:S13]  /*1100*/  LOP3.LUT P0, RZ, R18, 0x7fffffff, RZ, 0xc0, !PT ;  /* 0x7fffffff12ff7812 */ /* 0x000fda000780c0ff */
[----:B------:R-:W-:Y:S05]  /*1110*/  @!P0 BRA `(.L_x_4) ;  /* 0x0000000400088947 */ /* 0x000fea0003800000 */
[----:B------:R-:W-:-:S13]  /*1120*/  FSETP.NEU.FTZ.AND P0, PT, |R18|, +INF , PT ;  /* 0x7f8000001200780b */ /* 0x000fda0003f1d200 */
[----:B------:R-:W-:Y:S05]  /*1130*/  @!P0 BRA `(.L_x_5) ;  /* 0x0000000000f08947 */ /* 0x000fea0003800000 */
[----:B------:R-:W-:-:S13]  /*1140*/  ISETP.GE.AND P0, PT, R7, RZ, PT ;  /* 0x000000ff0700720c */ /* 0x000fda0003f06270 */
[----:B------:R-:W-:Y:S02]  /*1150*/  @P0 IMAD.MOV.U32 R6, RZ, RZ, RZ ;  /* 0x000000ffff060224 */ /* 0x000fe400078e00ff */
[----:B------:R-:W-:Y:S01]  /*1160*/  @!P0 FFMA R5, R18, 1.84467440737095516160e+19, RZ ;  /* 0x5f80000012058823 */ /* 0x000fe200000000ff */
[----:B------:R-:W-:-:S07]  /*1170*/  @!P0 IMAD.MOV.U32 R6, RZ, RZ, -0x40 ;  /* 0xffffffc0ff068424 */ /* 0x000fce00078e00ff */
.L_x_1:
[----:B------:R-:W-:Y:S01]  /*1180*/  UMOV UR4, 0x42180000 ;  /* 0x4218000000047882 */ /* 0x000fe20000000000 */
[----:B------:R-:W-:Y:S01]  /*1190*/  VIADD R7, R0, 0xffffff81 ;  /* 0xffffff8100077836 */ /* 0x000fe20000000000 */
[----:B------:R-:W-:-:S03]  /*11a0*/  UIADD3 UR4, UPT, UPT, UR4, -0x2800000, URZ ;  /* 0xfd80000004047890 */ /* 0x000fc6000fffe0ff */
[----:B------:R-:W-:Y:S01]  /*11b0*/  IMAD R0, R7, -0x800000, R5 ;  /* 0xff80000007007824 */ /* 0x000fe200078e0205 */
[----:B------:R-:W-:Y:S02]  /*11c0*/  IADD3 R6, PT, PT, R6, -0x5, R7 ;  /* 0xfffffffb06067810 */ /* 0x000fe40007ffe007 */
[----:B------:R-:W-:-:S03]  /*11d0*/  FADD.FTZ R9, -RZ, -UR4 ;  /* 0x80000004ff097e21 */ /* 0x000fc60008010100 */
[----:B------:R-:W0:Y:S02]  /*11e0*/  MUFU.RCP R8, UR4 ;  /* 0x0000000400087d08 */ /* 0x000e240008001000 */
[----:B0-----:R-:W-:-:S04]  /*11f0*/  FFMA R11, R8, R9, 1 ;  /* 0x3f800000080b7423 */ /* 0x001fc80000000009 */
[----:B------:R-:W-:-:S04]  /*1200*/  FFMA R11, R8, R11, R8 ;  /* 0x0000000b080b7223 */ /* 0x000fc80000000008 */
[----:B------:R-:W-:-:S04]  /*1210*/  FFMA R8, R0, R11, RZ ;  /* 0x0000000b00087223 */ /* 0x000fc800000000ff */
[----:B------:R-:W-:-:S04]  /*1220*/  FFMA R5, R9, R8, R0 ;  /* 0x0000000809057223 */ /* 0x000fc80000000000 */
[----:B------:R-:W-:-:S04]  /*1230*/  FFMA R8, R11, R5, R8 ;  /* 0x000000050b087223 */ /* 0x000fc80000000008 */
[----:B------:R-:W-:-:S04]  /*1240*/  FFMA R9, R9, R8, R0 ;  /* 0x0000000809097223 */ /* 0x000fc80000000000 */
[----:B------:R-:W-:-:S05]  /*1250*/  FFMA R5, R11, R9, R8 ;  /* 0x000000090b057223 */ /* 0x000fca0000000008 */
[----:B------:R-:W-:-:S04]  /*1260*/  SHF.R.U32.HI R0, RZ, 0x17, R5 ;  /* 0x00000017ff007819 */ /* 0x000fc80000011605 */
[----:B------:R-:W-:-:S04]  /*1270*/  LOP3.LUT R0, R0, 0xff, RZ, 0xc0, !PT ;  /* 0x000000ff00007812 */ /* 0x000fc800078ec0ff */
[----:B------:R-:W-:-:S05]  /*1280*/  IADD3 R7, PT, PT, R0, R6, RZ ;  /* 0x0000000600077210 */ /* 0x000fca0007ffe0ff */
[----:B------:R-:W-:-:S05]  /*1290*/  VIADD R0, R7, 0xffffffff ;  /* 0xffffffff07007836 */ /* 0x000fca0000000000 */
[----:B------:R-:W-:-:S13]  /*12a0*/  ISETP.GE.U32.AND P0, PT, R0, 0xfe, PT ;  /* 0x000000fe0000780c */ /* 0x000fda0003f06070 */
[----:B------:R-:W-:Y:S05]  /*12b0*/  @!P0 BRA `(.L_x_6) ;  /* 0x0000000000888947 */ /* 0x000fea0003800000 */
[----:B------:R-:W-:-:S13]  /*12c0*/  ISETP.GT.AND P0, PT, R7, 0xfe, PT ;  /* 0x000000fe0700780c */ /* 0x000fda0003f04270 */
[----:B------:R-:W-:Y:S05]  /*12d0*/  @P0 BRA `(.L_x_7) ;  /* 0x0000000000740947 */ /* 0x000fea0003800000 */
[----:B------:R-:W-:Y:S01]  /*12e0*/  ISETP.GE.AND P0, PT, R7, 0x1, PT ;  /* 0x000000010700780c */ /* 0x000fe20003f06270 */
[----:B------:R-:W-:-:S12]  /*12f0*/  IMAD.MOV.U32 R0, RZ, RZ, R5 ;  /* 0x000000ffff007224 */ /* 0x000fd800078e0005 */
[----:B------:R-:W-:Y:S05]  /*1300*/  @P0 BRA `(.L_x_8) ;  /* 0x0000000000a40947 */ /* 0x000fea0003800000 */
[----:B------:R-:W-:Y:S02]  /*1310*/  ISETP.GE.AND P0, PT, R7, -0x18, PT ;  /* 0xffffffe80700780c */ /* 0x000fe40003f06270 */
[----:B------:R-:W-:-:S05]  /*1320*/  LOP3.LUT R10, R5, 0x80000000, RZ, 0xc0, !PT ;  /* 0x80000000050a7812 */ /* 0x000fca00078ec0ff */
[----:B------:R-:W-:-:S06]  /*1330*/  IMAD.MOV.U32 R0, RZ, RZ, R10 ;  /* 0x000000ffff007224 */ /* 0x000fcc00078e000a */
[----:B------:R-:W-:Y:S05]  /*1340*/  @!P0 BRA `(.L_x_8) ;  /* 0x0000000000948947 */ /* 0x000fea0003800000 */
[-CC-:B------:R-:W-:Y:S01]  /*1350*/  FFMA.RZ R0, R11, R9.reuse, R8.reuse ;  /* 0x000000090b007223 */ /* 0x180fe2000000c008 */
[C---:B------:R-:W-:Y:S02]  /*1360*/  IADD3 R6, PT, PT, R7.reuse, 0x20, RZ ;  /* 0x0000002007067810 */ /* 0x040fe40007ffe0ff */
[----:B------:R-:W-:Y:S02]  /*1370*/  ISETP.NE.AND P2, PT, R7, RZ, PT ;  /* 0x000000ff0700720c */ /* 0x000fe40003f45270 */
[----:B------:R-:W-:Y:S01]  /*1380*/  LOP3.LUT R5, R0, 0x7fffff, RZ, 0xc0, !PT ;  /* 0x007fffff00057812 */ /* 0x000fe200078ec0ff */
[CCC-:B------:R-:W-:Y:S01]  /*1390*/  FFMA.RP R0, R11.reuse, R9.reuse, R8.reuse ;  /* 0x000000090b007223 */ /* 0x1c0fe20000008008 */
[----:B------:R-:W-:Y:S01]  /*13a0*/  FFMA.RM R11, R11, R9, R8 ;  /* 0x000000090b0b7223 */ /* 0x000fe20000004008 */
[----:B------:R-:W-:Y:S01]  /*13b0*/  ISETP.NE.AND P1, PT, R7, RZ, PT ;  /* 0x000000ff0700720c */ /* 0x000fe20003f25270 */
[----:B------:R-:W-:Y:S01]  /*13c0*/  IMAD.MOV R7, RZ, RZ, -R7 ;  /* 0x000000ffff077224 */ /* 0x000fe200078e0a07 */
[----:B------:R-:W-:-:S02]  /*13d0*/  LOP3.LUT R5, R5, 0x800000, RZ, 0xfc, !PT ;  /* 0x0080000005057812 */ /* 0x000fc400078efcff */
[----:B------:R-:W-:Y:S02]  /*13e0*/  FSETP.NEU.FTZ.AND P0, PT, R0, R11, PT ;  /* 0x0000000b0000720b */ /* 0x000fe40003f1d000 */
[----:B------:R-:W-:Y:S02]  /*13f0*/  SHF.L.U32 R6, R5, R6, RZ ;  /* 0x0000000605067219 */ /* 0x000fe400000006ff */
[----:B------:R-:W-:Y:S02]  /*1400*/  SEL R0, R7, RZ, P2 ;  /* 0x000000ff07007207 */ /* 0x000fe40001000000 */
[----:B------:R-:W-:Y:S02]  /*1410*/  ISETP.NE.AND P1, PT, R6, RZ, P1 ;  /* 0x000000ff0600720c */ /* 0x000fe40000f25270 */
[----:B------:R-:W-:Y:S02]  /*1420*/  SHF.R.U32.HI R0, RZ, R0, R5 ;  /* 0x00000000ff007219 */ /* 0x000fe40000011605 */
[----:B------:R-:W-:-:S02]  /*1430*/  PLOP3.LUT P0, PT, P0, P1, PT, 0xf8, 0x8f ;  /* 0x00000000008f781c */ /* 0x000fc40000703f70 */
[----:B------:R-:W-:Y:S02]  /*1440*/  SHF.R.U32.HI R6, RZ, 0x1, R0 ;  /* 0x00000001ff067819 */ /* 0x000fe40000011600 */
[----:B------:R-:W-:-:S04]  /*1450*/  SEL R5, RZ, 0x1, !P0 ;  /* 0x00000001ff057807 */ /* 0x000fc80004000000 */
[----:B------:R-:W-:-:S04]  /*1460*/  LOP3.LUT R5, R5, 0x1, R6, 0xf8, !PT ;  /* 0x0000000105057812 */ /* 0x000fc800078ef806 */
[----:B------:R-:W-:-:S05]  /*1470*/  LOP3.LUT R5, R5, R0, RZ, 0xc0, !PT ;  /* 0x0000000005057212 */ /* 0x000fca00078ec0ff */
[----:B------:R-:W-:-:S05]  /*1480*/  IMAD.IADD R5, R6, 0x1, R5 ;  /* 0x0000000106057824 */ /* 0x000fca00078e0205 */
[----:B------:R-:W-:Y:S01]  /*1490*/  LOP3.LUT R0, R5, R10, RZ, 0xfc, !PT ;  /* 0x0000000a05007212 */ /* 0x000fe200078efcff */
[----:B------:R-:W-:Y:S06]  /*14a0*/  BRA `(.L_x_8) ;  /* 0x00000000003c7947 */ /* 0x000fec0003800000 */
.L_x_7:
[----:B------:R-:W-:-:S04]  /*14b0*/  LOP3.LUT R0, R5, 0x80000000, RZ, 0xc0, !PT ;  /* 0x8000000005007812 */ /* 0x000fc800078ec0ff */
[----:B------:R-:W-:Y:S01]  /*14c0*/  LOP3.LUT R0, R0, 0x7f800000, RZ, 0xfc, !PT ;  /* 0x7f80000000007812 */ /* 0x000fe200078efcff */
[----:B------:R-:W-:Y:S06]  /*14d0*/  BRA `(.L_x_8) ;  /* 0x0000000000307947 */ /* 0x000fec0003800000 */
.L_x_6:
[----:B------:R-:W-:Y:S01]  /*14e0*/  LEA R0, R6, R5, 0x17 ;  /* 0x0000000506007211 */ /* 0x000fe200078eb8ff */
[----:B------:R-:W-:Y:S06]  /*14f0*/  BRA `(.L_x_8) ;  /* 0x0000000000287947 */ /* 0x000fec0003800000 */
.L_x_5:
[----:B------:R-:W-:-:S04]  /*1500*/  LOP3.LUT R18, R18, 0x42180000, RZ, 0x3c, !PT ;  /* 0x4218000012127812 */ /* 0x000fc800078e3cff */
[----:B------:R-:W-:-:S04]  /*1510*/  LOP3.LUT R18, R18, 0x80000000, RZ, 0xc0, !PT ;  /* 0x8000000012127812 */ /* 0x000fc800078ec0ff */
[----:B------:R-:W-:Y:S01]  /*1520*/  LOP3.LUT R0, R18, 0x7f800000, RZ, 0xfc, !PT ;  /* 0x7f80000012007812 */ /* 0x000fe200078efcff */
[----:B------:R-:W-:Y:S06]  /*1530*/  BRA `(.L_x_8) ;  /* 0x0000000000187947 */ /* 0x000fec0003800000 */
.L_x_4:
[----:B------:R-:W-:-:S04]  /*1540*/  LOP3.LUT R0, R18, 0x42180000, RZ, 0x3c, !PT ;  /* 0x4218000012007812 */ /* 0x000fc800078e3cff */
[----:B------:R-:W-:Y:S01]  /*1550*/  LOP3.LUT R0, R0, 0x80000000, RZ, 0xc0, !PT ;  /* 0x8000000000007812 */ /* 0x000fe200078ec0ff */
[----:B------:R-:W-:Y:S06]  /*1560*/  BRA `(.L_x_8) ;  /* 0x00000000000c7947 */ /* 0x000fec0003800000 */
.L_x_3:
[----:B------:R-:W0:Y:S01]  /*1570*/  MUFU.RSQ R0, -QNAN ;  /* 0xffc0000000007908 */ /* 0x000e220000001400 */
[----:B------:R-:W-:Y:S05]  /*1580*/  BRA `(.L_x_8) ;  /* 0x0000000000047947 */ /* 0x000fea0003800000 */
.L_x_2:
[----:B------:R-:W-:-:S07]  /*1590*/  FADD.FTZ R0, R18, 38 ;  /* 0x4218000012007421 */ /* 0x000fce0000010000 */
.L_x_8:
[----:B------:R-:W-:-:S04]  /*15a0*/  IMAD.MOV.U32 R5, RZ, RZ, 0x0 ;  /* 0x00000000ff057424 */ /* 0x000fc800078e00ff */
[----:B0-----:R-:W-:Y:S05]  /*15b0*/  RET.REL.NODEC R4 `(_Z26multidimension_blur_kernelPKfPfiii) ;  /* 0xffffffe804907950 */ /* 0x001fea0003c3ffff */
.L_x_9:
[----:B------:R-:W-:-:S00]  /*15c0*/  BRA `(.L_x_9) ;  /* 0xfffffffc00fc7947 */ /* 0x000fc0000383ffff */
[----:B------:R-:W-:-:S00]  /*15d0*/  NOP ;  /* 0x0000000000007918 */ /* 0x000fc00000000000 */
        /* <DEDUP_REMOVED lines=10> */
.L_x_10:


//--------------------- .nv.global.init           --------------------------
	.section	.nv.global.init,"aw",@progbits
	.align	4
.nv.global.init:
	.type		SIMPLE_3D_MASK,@object
	.size		SIMPLE_3D_MASK,(.L_0 - SIMPLE_3D_MASK)
SIMPLE_3D_MASK:
        /*0000*/ 	.byte	0x00, 0x00, 0x80, 0x3f, 0x00, 0x00, 0x00, 0x40, 0x00, 0x00, 0x80, 0x3f, 0x00, 0x00, 0x80, 0x3f
        /*0010*/ 	.byte	0x00, 0x00, 0x00, 0x40, 0x00, 0x00, 0x80, 0x3f, 0x00, 0x00, 0x80, 0x3f, 0x00, 0x00, 0x00, 0x40
        /*0020*/ 	.byte	0x00, 0x00, 0x80, 0x3f, 0x00, 0x00, 0x80, 0x3f, 0x00, 0x00, 0x00, 0x40, 0x00, 0x00, 0x80, 0x3f
        /*0030*/ 	.byte	0x00, 0x00, 0x80, 0x3f, 0x00, 0x00, 0x80, 0x40, 0x00, 0x00, 0x80, 0x3f, 0x00, 0x00, 0x80, 0x3f
        /*0040*/ 	.byte	0x00, 0x00, 0x00, 0x40, 0x00, 0x00, 0x80, 0x3f, 0x00, 0x00, 0x80, 0x3f, 0x00, 0x00, 0x00, 0x40
        /*0050*/ 	.byte	0x00, 0x00, 0x80, 0x3f, 0x00, 0x00, 0x80, 0x3f, 0x00, 0x00, 0x00, 0x40, 0x00, 0x00, 0x80, 0x3f
        /*0060*/ 	.byte	0x00, 0x00, 0x80, 0x3f, 0x00, 0x00, 0x00, 0x40, 0x00, 0x00, 0x80, 0x3f
.L_0:


//--------------------- .nv.shared._Z26multidimension_blur_kernelPKfPfiii --------------------------
	.section	.nv.shared._Z26multidimension_blur_kernelPKfPfiii,"aw",@nobits
	.sectionflags	@""
	.align	4
.nv.shared._Z26multidimension_blur_kernelPKfPfiii:
	.zero		1132


//--------------------- .nv.shared.reserved.0     --------------------------
	.section	.nv.shared.reserved.0,"aw",@nobits
	.weak		__nv_reservedSMEM_offset_0_alias
	.size		__nv_reservedSMEM_offset_0_alias, 0, 64
	.other		__nv_reservedSMEM_offset_0_alias,@"STO_CUDA_RESERVED_SHARED STV_DEFAULT"
__nv_reservedSMEM_offset_0_alias:
	.zero		0
	.zero		64


//--------------------- .nv.constant0._Z26multidimension_blur_kernelPKfPfiii --------------------------
	.section	.nv.constant0._Z26multidimension_blur_kernelPKfPfiii,"a",@progbits
	.sectionflags	@""
	.align	4
.nv.constant0._Z26multidimension_blur_kernelPKfPfiii:
	.zero		924


//--------------------- SYMBOLS --------------------------

	.type		.nv.reservedSmem.offset0,@object
	.size		.nv.reservedSmem.offset0,0x4
	.type		.nv.reservedSmem.cap,@object
	.size		.nv.reservedSmem.cap,0x4
